//
// Generated by NVIDIA NVVM Compiler
//
// Compiler Build ID: CL-36424714
// Cuda compilation tools, release 13.0, V13.0.88
// Based on NVVM 20.0.0
//

.version 9.0
.target sm_100
.address_size 64

	// .globl	step_kernel_gpu

.visible .entry step_kernel_gpu(
	.param .u64 .ptr .align 1 step_kernel_gpu_param_0,
	.param .u64 .ptr .align 1 step_kernel_gpu_param_1,
	.param .u32 step_kernel_gpu_param_2,
	.param .u32 step_kernel_gpu_param_3,
	.param .f64 step_kernel_gpu_param_4
)
{
	.reg .pred 	%p<8>;
	.reg .b32 	%r<21>;
	.reg .b64 	%rd<17>;
	.reg .b64 	%fd<14>;

	ld.param.u64 	%rd1, [step_kernel_gpu_param_0];
	ld.param.u64 	%rd2, [step_kernel_gpu_param_1];
	ld.param.u32 	%r4, [step_kernel_gpu_param_2];
	ld.param.u32 	%r5, [step_kernel_gpu_param_3];
	ld.param.f64 	%fd1, [step_kernel_gpu_param_4];
	mov.u32 	%r7, %tid.x;
	mov.u32 	%r8, %tid.y;
	mov.u32 	%r9, %ctaid.x;
	mov.u32 	%r10, %ntid.x;
	mad.lo.s32 	%r11, %r9, %r10, %r7;
	mov.u32 	%r12, %ctaid.y;
	mov.u32 	%r13, %ntid.y;
	mad.lo.s32 	%r14, %r12, %r13, %r8;
	setp.lt.s32 	%p1, %r11, 1;
	add.s32 	%r15, %r4, -1;
	setp.ge.s32 	%p2, %r11, %r15;
	or.pred  	%p3, %p1, %p2;
	setp.eq.s32 	%p4, %r14, 0;
	or.pred  	%p5, %p4, %p3;
	add.s32 	%r16, %r5, -1;
	setp.ge.s32 	%p6, %r14, %r16;
	or.pred  	%p7, %p5, %p6;
	@%p7 bra 	$L__BB0_2;
	mul.lo.s32 	%r17, %r4, %r14;
	cvta.to.global.u64 	%rd3, %rd1;
	cvta.to.global.u64 	%rd4, %rd2;
	cvt.s64.s32 	%rd5, %r17;
	cvt.u64.u32 	%rd6, %r11;
	add.s64 	%rd7, %rd6, %rd5;
	shl.b64 	%rd8, %rd7, 3;
	add.s64 	%rd9, %rd3, %rd8;
	ld.global.f64 	%fd2, [%rd9+-8];
	add.s32 	%r18, %r17, %r11;
	mul.wide.s32 	%rd10, %r18, 8;
	add.s64 	%rd11, %rd3, %rd10;
	ld.global.f64 	%fd3, [%rd11];
	add.f64 	%fd4, %fd3, %fd3;
	sub.f64 	%fd5, %fd2, %fd4;
	ld.global.f64 	%fd6, [%rd9+8];
	add.f64 	%fd7, %fd6, %fd5;
	sub.s32 	%r19, %r17, %r4;
	add.s32 	%r20, %r19, %r11;
	mul.wide.s32 	%rd12, %r20, 8;
	add.s64 	%rd13, %rd3, %rd12;
	ld.global.f64 	%fd8, [%rd13];
	sub.f64 	%fd9, %fd8, %fd4;
	mul.wide.s32 	%rd14, %r4, 8;
	add.s64 	%rd15, %rd11, %rd14;
	ld.global.f64 	%fd10, [%rd15];
	add.f64 	%fd11, %fd10, %fd9;
	add.f64 	%fd12, %fd7, %fd11;
	fma.rn.f64 	%fd13, %fd1, %fd12, %fd3;
	add.s64 	%rd16, %rd4, %rd10;
	st.global.f64 	[%rd16], %fd13;
$L__BB0_2:
	ret;

}


// ===== COMPILED SASS (sm_100) =====

	.target	sm_100

	.elftype	@"ET_EXEC"


//--------------------- .note.nv.tkinfo           --------------------------
	.section	.note.nv.tkinfo,"",@"SHT_NOTE"
	.sectionflags	@"SHF_NOTE_NV_TKINFO"
	.tkinfo
        /*0018*/ 	.word	0x00000002
        /*0030*/ 	.string	""
        /*0030*/ 	.string	"ptxas"
        /*0030*/ 	.string	"Cuda compilation tools, release 13.0, V13.0.88"
        /*0030*/ 	.string	"Build cuda_13.0.r13.0/compiler.36424714_0"
        /*0030*/ 	.string	"-arch sm_100 -m 64 "



//--------------------- .note.nv.cuinfo           --------------------------
	.section	.note.nv.cuinfo,"",@"SHT_NOTE"
	.sectionflags	@"SHF_NOTE_NV_CUINFO"
        /*0018*/ 	.short	0x0002
        /*001a*/ 	.short	0x0064
        /*001c*/ 	.short	0x0082
	.zero		2


//--------------------- .nv.info                  --------------------------
	.section	.nv.info,"",@"SHT_CUDA_INFO"
	.align	4


	//----- nvinfo : EIATTR_REGCOUNT
	.align		4
        /*0000*/ 	.byte	0x04, 0x2f
        /*0002*/ 	.short	(.L_1 - .L_0)
	.align		4
.L_0:
        /*0004*/ 	.word	index@(step_kernel_gpu)
        /*0008*/ 	.word	0x00000016


	//----- nvinfo : EIATTR_FRAME_SIZE
	.align		4
.L_1:
        /*000c*/ 	.byte	0x04, 0x11
        /*000e*/ 	.short	(.L_3 - .L_2)
	.align		4
.L_2:
        /*0010*/ 	.word	index@(step_kernel_gpu)
        /*0014*/ 	.word	0x00000000


	//----- nvinfo : EIATTR_MIN_STACK_SIZE
	.align		4
.L_3:
        /*0018*/ 	.byte	0x04, 0x12
        /*001a*/ 	.short	(.L_5 - .L_4)
	.align		4
.L_4:
        /*001c*/ 	.word	index@(step_kernel_gpu)
        /*0020*/ 	.word	0x00000000
.L_5:


//--------------------- .nv.compat                --------------------------
	.section	.nv.compat,"",@"SHT_CUDA_COMPAT_INFO"
	.align	4
        /*0000*/ 	.byte	0x02, 0x09, 0x00, 0x00, 0x02, 0x02, 0x01, 0x00, 0x02, 0x05, 0x05, 0x00, 0x03, 0x07, 0x01, 0x01
        /*0010*/ 	.byte	0x02, 0x03, 0x00, 0x00, 0x02, 0x06, 0x01, 0x00, 0x04, 0x0b, 0x08, 0x00, 0x01, 0x00, 0x00, 0x00
        /*0020*/ 	.byte	0x00, 0x00, 0x00, 0x00


//--------------------- .nv.info.step_kernel_gpu  --------------------------
	.section	.nv.info.step_kernel_gpu,"",@"SHT_CUDA_INFO"
	.sectionflags	@""
	.align	4


	//----- nvinfo : EIATTR_CUDA_API_VERSION
	.align		4
        /*0000*/ 	.byte	0x04, 0x37
        /*0002*/ 	.short	(.L_7 - .L_6)
.L_6:
        /*0004*/ 	.word	0x00000082


	//----- nvinfo : EIATTR_KPARAM_INFO
	.align		4
.L_7:
        /*0008*/ 	.byte	0x04, 0x17
        /*000a*/ 	.short	(.L_9 - .L_8)
.L_8:
        /*000c*/ 	.word	0x00000000
        /*0010*/ 	.short	0x0004
        /*0012*/ 	.short	0x0018
        /*0014*/ 	.byte	0x00, 0xf0, 0x21, 0x00


	//----- nvinfo : EIATTR_KPARAM_INFO
	.align		4
.L_9:
        /*0018*/ 	.byte	0x04, 0x17
        /*001a*/ 	.short	(.L_11 - .L_10)
.L_10:
        /*001c*/ 	.word	0x00000000
        /*0020*/ 	.short	0x0003
        /*0022*/ 	.short	0x0014
        /*0024*/ 	.byte	0x00, 0xf0, 0x11, 0x00


	//----- nvinfo : EIATTR_KPARAM_INFO
	.align		4
.L_11:
        /*0028*/ 	.byte	0x04, 0x17
        /*002a*/ 	.short	(.L_13 - .L_12)
.L_12:
        /*002c*/ 	.word	0x00000000
        /*0030*/ 	.short	0x0002
        /*0032*/ 	.short	0x0010
        /*0034*/ 	.byte	0x00, 0xf0, 0x11, 0x00


	//----- nvinfo : EIATTR_KPARAM_INFO
	.align		4
.L_13:
        /*0038*/ 	.byte	0x04, 0x17
        /*003a*/ 	.short	(.L_15 - .L_14)
.L_14:
        /*003c*/ 	.word	0x00000000
        /*0040*/ 	.short	0x0001
        /*0042*/ 	.short	0x0008
        /*0044*/ 	.byte	0x00, 0xf5, 0x21, 0x00


	//----- nvinfo : EIATTR_KPARAM_INFO
	.align		4
.L_15:
        /*0048*/ 	.byte	0x04, 0x17
        /*004a*/ 	.short	(.L_17 - .L_16)
.L_16:
        /*004c*/ 	.word	0x00000000
        /*0050*/ 	.short	0x0000
        /*0052*/ 	.short	0x0000
        /*0054*/ 	.byte	0x00, 0xf5, 0x21, 0x00


	//----- nvinfo : EIATTR_SPARSE_MMA_MASK
	.align		4
.L_17:
        /*0058*/ 	.byte	0x03, 0x50
        /*005a*/ 	.short	0x0000


	//----- nvinfo : EIATTR_MAXREG_COUNT
	.align		4
        /*005c*/ 	.byte	0x03, 0x1b
        /*005e*/ 	.short	0x00ff


	//----- nvinfo : EIATTR_MERCURY_ISA_VERSION
	.align		4
        /*0060*/ 	.byte	0x03, 0x5f
        /*0062*/ 	.short	0x0101


	//----- nvinfo : EIATTR_VRC_CTA_INIT_COUNT
	.align		4
        /*0064*/ 	.byte	0x02, 0x4a
	.zero		1
	.zero		1


	//----- nvinfo : EIATTR_EXIT_INSTR_OFFSETS
	.align		4
        /*0068*/ 	.byte	0x04, 0x1c
        /*006a*/ 	.short	(.L_19 - .L_18)


	//   ....[0]....
.L_18:
        /*006c*/ 	.word	0x00000100


	//   ....[1]....
        /*0070*/ 	.word	0x000002e0


	//----- nvinfo : EIATTR_CBANK_PARAM_SIZE
	.align		4
.L_19:
        /*0074*/ 	.byte	0x03, 0x19
        /*0076*/ 	.short	0x0020


	//----- nvinfo : EIATTR_PARAM_CBANK
	.align		4
        /*0078*/ 	.byte	0x04, 0x0a
        /*007a*/ 	.short	(.L_21 - .L_20)
	.align		4
.L_20:
        /*007c*/ 	.word	index@(.nv.constant0.step_kernel_gpu)
        /*0080*/ 	.short	0x0380
        /*0082*/ 	.short	0x0020


	//----- nvinfo : EIATTR_SW_WAR
	.align		4
.L_21:
        /*0084*/ 	.byte	0x04, 0x36
        /*0086*/ 	.short	(.L_23 - .L_22)
.L_22:
        /*0088*/ 	.word	0x00000008
.L_23:


//--------------------- .nv.callgraph             --------------------------
	.section	.nv.callgraph,"",@"SHT_CUDA_CALLGRAPH"
	.align	4
	.sectionentsize	8
	.align		4
        /*0000*/ 	.word	0x00000000
	.align		4
        /*0004*/ 	.word	0xffffffff
	.align		4
        /*0008*/ 	.word	0x00000000
	.align		4
        /*000c*/ 	.word	0xfffffffe
	.align		4
        /*0010*/ 	.word	0x00000000
	.align		4
        /*0014*/ 	.word	0xfffffffd
	.align		4
        /*0018*/ 	.word	0x00000000
	.align		4
        /*001c*/ 	.word	0xfffffffc


//--------------------- .text.step_kernel_gpu     --------------------------
	.section	.text.step_kernel_gpu,"ax",@progbits
	.align	128
        .global         step_kernel_gpu
        .type           step_kernel_gpu,@function
        .size           step_kernel_gpu,(.L_x_1 - step_kernel_gpu)
        .other          step_kernel_gpu,@"STO_CUDA_ENTRY STV_DEFAULT"
step_kernel_gpu:
.text.step_kernel_gpu:
[----:B------:R-:W-:Y:S01]  /*0000*/  LDC R1, c[0x0][0x37c] ;  /* 0x0000df00ff017b82 */ /* 0x000fe20000000800 */
[----:B------:R-:W0:Y:S07]  /*0010*/  S2R R3, SR_TID.X ;  /* 0x0000000000037919 */ /* 0x000e2e0000002100 */
[----:B------:R-:W0:Y:S01]  /*0020*/  S2UR UR4, SR_CTAID.X ;  /* 0x00000000000479c3 */ /* 0x000e220000002500 */
[----:B------:R-:W1:Y:S07]  /*0030*/  S2R R7, SR_TID.Y ;  /* 0x0000000000077919 */ /* 0x000e6e0000002200 */
[----:B------:R-:W0:Y:S08]  /*0040*/  LDC R0, c[0x0][0x360] ;  /* 0x0000d800ff007b82 */ /* 0x000e300000000800 */
[----:B------:R-:W2:Y:S08]  /*0050*/  LDC.64 R4, c[0x0][0x390] ;  /* 0x0000e400ff047b82 */ /* 0x000eb00000000a00 */
[----:B------:R-:W1:Y:S08]  /*0060*/  S2UR UR5, SR_CTAID.Y ;  /* 0x00000000000579c3 */ /* 0x000e700000002600 */
[----:B------:R-:W1:Y:S01]  /*0070*/  LDC R2, c[0x0][0x364] ;  /* 0x0000d900ff027b82 */ /* 0x000e620000000800 */
[----:B0-----:R-:W-:-:S02]  /*0080*/  IMAD R3, R0, UR4, R3 ;  /* 0x0000000400037c24 */ /* 0x001fc4000f8e0203 */
[----:B--2---:R-:W-:-:S05]  /*0090*/  VIADD R0, R4, 0xffffffff ;  /* 0xffffffff04007836 */ /* 0x004fca0000000000 */
[----:B------:R-:W-:Y:S02]  /*00a0*/  ISETP.GE.AND P0, PT, R3, R0, PT ;  /* 0x000000000300720c */ /* 0x000fe40003f06270 */
[----:B------:R-:W-:Y:S02]  /*00b0*/  IADD3 R0, PT, PT, R5, -0x1, RZ ;  /* 0xffffffff05007810 */ /* 0x000fe40007ffe0ff */
[----:B------:R-:W-:Y:S01]  /*00c0*/  ISETP.LT.OR P0, PT, R3, 0x1, P0 ;  /* 0x000000010300780c */ /* 0x000fe20000701670 */
[----:B-1----:R-:W-:-:S05]  /*00d0*/  IMAD R7, R2, UR5, R7 ;  /* 0x0000000502077c24 */ /* 0x002fca000f8e0207 */
[----:B------:R-:W-:-:S04]  /*00e0*/  ISETP.EQ.OR P0, PT, R7, RZ, P0 ;  /* 0x000000ff0700720c */ /* 0x000fc80000702670 */
[----:B------:R-:W-:-:S13]  /*00f0*/  ISETP.GE.OR P0, PT, R7, R0, P0 ;  /* 0x000000000700720c */ /* 0x000fda0000706670 */
[----:B------:R-:W-:Y:S05]  /*0100*/  @P0 EXIT ;  /* 0x000000000000094d */ /* 0x000fea0003800000 */
[----:B------:R-:W0:Y:S01]  /*0110*/  LDC.64 R14, c[0x0][0x380] ;  /* 0x0000e000ff0e7b82 */ /* 0x000e220000000a00 */
[----:B------:R-:W1:Y:S01]  /*0120*/  LDCU.64 UR6, c[0x0][0x380] ;  /* 0x00007000ff0677ac */ /* 0x000e620008000a00 */
[----:B------:R-:W-:Y:S01]  /*0130*/  IMAD R2, R7, R4, RZ ;  /* 0x0000000407027224 */ /* 0x000fe200078e02ff */
[----:B------:R-:W2:Y:S03]  /*0140*/  LDCU.64 UR4, c[0x0][0x358] ;  /* 0x00006b00ff0477ac */ /* 0x000ea60008000a00 */
[C-C-:B------:R-:W-:Y:S01]  /*0150*/  IMAD.IADD R0, R3.reuse, 0x1, R2.reuse ;  /* 0x0000000103007824 */ /* 0x140fe200078e0202 */
[C---:B------:R-:W-:Y:S02]  /*0160*/  IADD3 R7, P0, PT, R3.reuse, R2, RZ ;  /* 0x0000000203077210 */ /* 0x040fe40007f1e0ff */
[----:B------:R-:W-:Y:S02]  /*0170*/  IADD3 R5, PT, PT, R3, -R4, R2 ;  /* 0x8000000403057210 */ /* 0x000fe40007ffe002 */
[----:B------:R-:W-:-:S02]  /*0180*/  LEA.HI.X.SX32 R10, R2, RZ, 0x1, P0 ;  /* 0x000000ff020a7211 */ /* 0x000fc400000f0eff */
[----:B-1----:R-:W-:Y:S01]  /*0190*/  LEA R6, P0, R7, UR6, 0x3 ;  /* 0x0000000607067c11 */ /* 0x002fe2000f8018ff */
[----:B0-----:R-:W-:-:S03]  /*01a0*/  IMAD.WIDE R8, R0, 0x8, R14 ;  /* 0x0000000800087825 */ /* 0x001fc600078e020e */
[----:B------:R-:W-:Y:S01]  /*01b0*/  LEA.HI.X R7, R7, UR7, R10, 0x3, P0 ;  /* 0x0000000707077c11 */ /* 0x000fe200080f1c0a */
[----:B------:R-:W0:Y:S01]  /*01c0*/  LDCU.64 UR6, c[0x0][0x398] ;  /* 0x00007300ff0677ac */ /* 0x000e220008000a00 */
[----:B--2---:R1:W2:Y:S01]  /*01d0*/  LDG.E.64 R2, desc[UR4][R8.64] ;  /* 0x0000000408027981 */ /* 0x0042a2000c1e1b00 */
[----:B------:R-:W-:-:S03]  /*01e0*/  IMAD.WIDE R14, R5, 0x8, R14 ;  /* 0x00000008050e7825 */ /* 0x000fc600078e020e */
[----:B------:R-:W3:Y:S01]  /*01f0*/  LDG.E.64 R12, desc[UR4][R6.64+0x8] ;  /* 0x00000804060c7981 */ /* 0x000ee2000c1e1b00 */
[----:B------:R-:W-:-:S03]  /*0200*/  IMAD.WIDE R18, R4, 0x8, R8 ;  /* 0x0000000804127825 */ /* 0x000fc600078e0208 */
[----:B------:R-:W4:Y:S01]  /*0210*/  LDG.E.64 R14, desc[UR4][R14.64] ;  /* 0x000000040e0e7981 */ /* 0x000f22000c1e1b00 */
[----:B-1----:R-:W1:Y:S03]  /*0220*/  LDC.64 R8, c[0x0][0x388] ;  /* 0x0000e200ff087b82 */ /* 0x002e660000000a00 */
[----:B------:R-:W5:Y:S04]  /*0230*/  LDG.E.64 R4, desc[UR4][R6.64+-0x8] ;  /* 0xfffff80406047981 */ /* 0x000f68000c1e1b00 */
[----:B------:R-:W3:Y:S01]  /*0240*/  LDG.E.64 R18, desc[UR4][R18.64] ;  /* 0x0000000412127981 */ /* 0x000ee2000c1e1b00 */
[----:B--2---:R-:W-:-:S08]  /*0250*/  DADD R10, R2, R2 ;  /* 0x00000000020a7229 */ /* 0x004fd00000000002 */
[----:B----4-:R-:W-:Y:S02]  /*0260*/  DADD R16, -R10, R14 ;  /* 0x000000000a107229 */ /* 0x010fe4000000010e */
[----:B-----5:R-:W-:-:S06]  /*0270*/  DADD R4, R4, -R10 ;  /* 0x0000000004047229 */ /* 0x020fcc000000080a */
[----:B---3--:R-:W-:Y:S02]  /*0280*/  DADD R16, R16, R18 ;  /* 0x0000000010107229 */ /* 0x008fe40000000012 */
[----:B------:R-:W-:-:S08]  /*0290*/  DADD R4, R4, R12 ;  /* 0x0000000004047229 */ /* 0x000fd0000000000c */
[----:B------:R-:W-:-:S08]  /*02a0*/  DADD R4, R4, R16 ;  /* 0x0000000004047229 */ /* 0x000fd00000000010 */
[----:B0-----:R-:W-:Y:S01]  /*02b0*/  DFMA R4, R4, UR6, R2 ;  /* 0x0000000604047c2b */ /* 0x001fe20008000002 */
[----:B-1----:R-:W-:-:S06]  /*02c0*/  IMAD.WIDE R2, R0, 0x8, R8 ;  /* 0x0000000800027825 */ /* 0x002fcc00078e0208 */
[----:B------:R-:W-:Y:S01]  /*02d0*/  STG.E.64 desc[UR4][R2.64], R4 ;  /* 0x0000000402007986 */ /* 0x000fe2000c101b04 */
[----:B------:R-:W-:Y:S05]  /*02e0*/  EXIT ;  /* 0x000000000000794d */ /* 0x000fea0003800000 */
.L_x_0:
[----:B------:R-:W-:-:S00]  /*02f0*/  BRA `(.L_x_0) ;  /* 0xfffffffc00fc7947 */ /* 0x000fc0000383ffff */
[----:B------:R-:W-:-:S00]  /*0300*/  NOP ;  /* 0x0000000000007918 */ /* 0x000fc00000000000 */
[----:B------:R-:W-:-:S00]  /*0310*/  NOP ;  /* 0x0000000000007918 */ /* 0x000fc00000000000 */
[----:B------:R-:W-:-:S00]  /*0320*/  NOP ;  /* 0x0000000000007918 */ /* 0x000fc00000000000 */
[----:B------:R-:W-:-:S00]  /*0330*/  NOP ;  /* 0x0000000000007918 */ /* 0x000fc00000000000 */
[----:B------:R-:W-:-:S00]  /*0340*/  NOP ;  /* 0x0000000000007918 */ /* 0x000fc00000000000 */
[----:B------:R-:W-:-:S00]  /*0350*/  NOP ;  /* 0x0000000000007918 */ /* 0x000fc00000000000 */
[----:B------:R-:W-:-:S00]  /*0360*/  NOP ;  /* 0x0000000000007918 */ /* 0x000fc00000000000 */
[----:B------:R-:W-:-:S00]  /*0370*/  NOP ;  /* 0x0000000000007918 */ /* 0x000fc00000000000 */
.L_x_1:


//--------------------- .nv.shared.reserved.0     --------------------------
	.section	.nv.shared.reserved.0,"aw",@nobits
	.weak		__nv_reservedSMEM_offset_0_alias
	.size		__nv_reservedSMEM_offset_0_alias, 0, 64
	.other		__nv_reservedSMEM_offset_0_alias,@"STO_CUDA_RESERVED_SHARED STV_DEFAULT"
__nv_reservedSMEM_offset_0_alias:
	.zero		0
	.zero		64


//--------------------- .nv.constant0.step_kernel_gpu --------------------------
	.section	.nv.constant0.step_kernel_gpu,"a",@progbits
	.sectionflags	@""
	.align	4
.nv.constant0.step_kernel_gpu:
	.zero		928


//--------------------- SYMBOLS --------------------------

	.type		.nv.reservedSmem.offset0,@object
	.size		.nv.reservedSmem.offset0,0x4
